//
// Generated by NVIDIA NVVM Compiler
//
// Compiler Build ID: CL-36424714
// Cuda compilation tools, release 13.0, V13.0.88
// Based on NVVM 20.0.0
//

.version 9.0
.target sm_100
.address_size 64

	// .globl	_Z15movimientoAutosPiS_i

.visible .entry _Z15movimientoAutosPiS_i(
	.param .u64 .ptr .align 1 _Z15movimientoAutosPiS_i_param_0,
	.param .u64 .ptr .align 1 _Z15movimientoAutosPiS_i_param_1,
	.param .u32 _Z15movimientoAutosPiS_i_param_2
)
{
	.reg .pred 	%p<16>;
	.reg .b32 	%r<25>;
	.reg .b64 	%rd<19>;

	ld.param.u64 	%rd3, [_Z15movimientoAutosPiS_i_param_0];
	ld.param.u64 	%rd4, [_Z15movimientoAutosPiS_i_param_1];
	ld.param.u32 	%r10, [_Z15movimientoAutosPiS_i_param_2];
	cvta.to.global.u64 	%rd1, %rd4;
	cvta.to.global.u64 	%rd2, %rd3;
	mov.u32 	%r1, %tid.x;
	setp.ge.s32 	%p1, %r1, %r10;
	@%p1 bra 	$L__BB0_10;
	setp.ne.s32 	%p2, %r1, 0;
	@%p2 bra 	$L__BB0_8;
	ld.global.u32 	%r22, [%rd2];
$L__BB0_3:
	mul.wide.u32 	%rd13, %r1, 4;
	add.s64 	%rd14, %rd2, %rd13;
	ld.global.u32 	%r16, [%rd14+4];
	or.b32  	%r17, %r22, %r16;
	setp.eq.s32 	%p6, %r17, 0;
	mov.b32 	%r23, 0;
	mov.u32 	%r24, %r23;
	@%p6 bra 	$L__BB0_7;
	setp.eq.s32 	%p7, %r22, 0;
	setp.eq.s32 	%p8, %r16, 1;
	and.pred  	%p9, %p7, %p8;
	mov.b32 	%r23, 1;
	@%p9 bra 	$L__BB0_7;
	setp.eq.s32 	%p10, %r16, 0;
	setp.eq.s32 	%p11, %r22, 1;
	and.pred  	%p12, %p11, %p10;
	@%p12 bra 	$L__BB0_11;
	setp.eq.s32 	%p13, %r22, 1;
	setp.eq.s32 	%p14, %r16, 1;
	and.pred  	%p15, %p13, %p14;
	selp.u32 	%r23, 1, 0, %p15;
	mov.u32 	%r24, %r23;
$L__BB0_7:
	add.s64 	%rd18, %rd1, %rd13;
	st.global.u32 	[%rd18], %r24;
	st.global.u32 	[%rd18+4], %r23;
	bra.uni 	$L__BB0_10;
$L__BB0_8:
	add.s32 	%r3, %r1, -1;
	mul.wide.u32 	%rd5, %r3, 4;
	add.s64 	%rd6, %rd2, %rd5;
	ld.global.u32 	%r11, [%rd6];
	mul.wide.u32 	%rd7, %r1, 4;
	add.s64 	%rd8, %rd2, %rd7;
	ld.global.u32 	%r22, [%rd8];
	setp.ne.s32 	%p3, %r11, 1;
	setp.ne.s32 	%p4, %r22, 0;
	or.pred  	%p5, %p3, %p4;
	@%p5 bra 	$L__BB0_3;
	add.s64 	%rd10, %rd1, %rd5;
	mov.b32 	%r13, 0;
	st.global.u32 	[%rd10], %r13;
	add.s64 	%rd12, %rd1, %rd7;
	mov.b32 	%r14, 1;
	st.global.u32 	[%rd12], %r14;
$L__BB0_10:
	ret;
$L__BB0_11:
	add.s64 	%rd16, %rd1, %rd13;
	mov.b32 	%r20, 0;
	st.global.u32 	[%rd16], %r20;
	mov.b32 	%r21, 1;
	st.global.u32 	[%rd16+4], %r21;
	bra.uni 	$L__BB0_10;

}


// ===== COMPILED SASS (sm_100) =====

	.target	sm_100

	.elftype	@"ET_EXEC"


//--------------------- .note.nv.tkinfo           --------------------------
	.section	.note.nv.tkinfo,"",@"SHT_NOTE"
	.sectionflags	@"SHF_NOTE_NV_TKINFO"
	.tkinfo
        /*0018*/ 	.word	0x00000002
        /*0030*/ 	.string	""
        /*0030*/ 	.string	"ptxas"
        /*0030*/ 	.string	"Cuda compilation tools, release 13.0, V13.0.88"
        /*0030*/ 	.string	"Build cuda_13.0.r13.0/compiler.36424714_0"
        /*0030*/ 	.string	"-arch sm_100 -m 64 "



//--------------------- .note.nv.cuinfo           --------------------------
	.section	.note.nv.cuinfo,"",@"SHT_NOTE"
	.sectionflags	@"SHF_NOTE_NV_CUINFO"
        /*0018*/ 	.short	0x0002
        /*001a*/ 	.short	0x0064
        /*001c*/ 	.short	0x0082
	.zero		2


//--------------------- .nv.info                  --------------------------
	.section	.nv.info,"",@"SHT_CUDA_INFO"
	.align	4


	//----- nvinfo : EIATTR_REGCOUNT
	.align		4
        /*0000*/ 	.byte	0x04, 0x2f
        /*0002*/ 	.short	(.L_1 - .L_0)
	.align		4
.L_0:
        /*0004*/ 	.word	index@(_Z15movimientoAutosPiS_i)
        /*0008*/ 	.word	0x0000000e


	//----- nvinfo : EIATTR_FRAME_SIZE
	.align		4
.L_1:
        /*000c*/ 	.byte	0x04, 0x11
        /*000e*/ 	.short	(.L_3 - .L_2)
	.align		4
.L_2:
        /*0010*/ 	.word	index@(_Z15movimientoAutosPiS_i)
        /*0014*/ 	.word	0x00000000


	//----- nvinfo : EIATTR_MIN_STACK_SIZE
	.align		4
.L_3:
        /*0018*/ 	.byte	0x04, 0x12
        /*001a*/ 	.short	(.L_5 - .L_4)
	.align		4
.L_4:
        /*001c*/ 	.word	index@(_Z15movimientoAutosPiS_i)
        /*0020*/ 	.word	0x00000000
.L_5:


//--------------------- .nv.compat                --------------------------
	.section	.nv.compat,"",@"SHT_CUDA_COMPAT_INFO"
	.align	4
        /*0000*/ 	.byte	0x02, 0x09, 0x00, 0x00, 0x02, 0x02, 0x01, 0x00, 0x02, 0x05, 0x05, 0x00, 0x03, 0x07, 0x01, 0x01
        /*0010*/ 	.byte	0x02, 0x03, 0x00, 0x00, 0x02, 0x06, 0x01, 0x00, 0x04, 0x0b, 0x08, 0x00, 0x09, 0x00, 0x00, 0x00
        /*0020*/ 	.byte	0x00, 0x00, 0x00, 0x00


//--------------------- .nv.info._Z15movimientoAutosPiS_i --------------------------
	.section	.nv.info._Z15movimientoAutosPiS_i,"",@"SHT_CUDA_INFO"
	.sectionflags	@""
	.align	4


	//----- nvinfo : EIATTR_CUDA_API_VERSION
	.align		4
        /*0000*/ 	.byte	0x04, 0x37
        /*0002*/ 	.short	(.L_7 - .L_6)
.L_6:
        /*0004*/ 	.word	0x00000082


	//----- nvinfo : EIATTR_KPARAM_INFO
	.align		4
.L_7:
        /*0008*/ 	.byte	0x04, 0x17
        /*000a*/ 	.short	(.L_9 - .L_8)
.L_8:
        /*000c*/ 	.word	0x00000000
        /*0010*/ 	.short	0x0002
        /*0012*/ 	.short	0x0010
        /*0014*/ 	.byte	0x00, 0xf0, 0x11, 0x00


	//----- nvinfo : EIATTR_KPARAM_INFO
	.align		4
.L_9:
        /*0018*/ 	.byte	0x04, 0x17
        /*001a*/ 	.short	(.L_11 - .L_10)
.L_10:
        /*001c*/ 	.word	0x00000000
        /*0020*/ 	.short	0x0001
        /*0022*/ 	.short	0x0008
        /*0024*/ 	.byte	0x00, 0xf5, 0x21, 0x00


	//----- nvinfo : EIATTR_KPARAM_INFO
	.align		4
.L_11:
        /*0028*/ 	.byte	0x04, 0x17
        /*002a*/ 	.short	(.L_13 - .L_12)
.L_12:
        /*002c*/ 	.word	0x00000000
        /*0030*/ 	.short	0x0000
        /*0032*/ 	.short	0x0000
        /*0034*/ 	.byte	0x00, 0xf5, 0x21, 0x00


	//----- nvinfo : EIATTR_SPARSE_MMA_MASK
	.align		4
.L_13:
        /*0038*/ 	.byte	0x03, 0x50
        /*003a*/ 	.short	0x0000


	//----- nvinfo : EIATTR_MAXREG_COUNT
	.align		4
        /*003c*/ 	.byte	0x03, 0x1b
        /*003e*/ 	.short	0x00ff


	//----- nvinfo : EIATTR_MERCURY_ISA_VERSION
	.align		4
        /*0040*/ 	.byte	0x03, 0x5f
        /*0042*/ 	.short	0x0101


	//----- nvinfo : EIATTR_VRC_CTA_INIT_COUNT
	.align		4
        /*0044*/ 	.byte	0x02, 0x4a
	.zero		1
	.zero		1


	//----- nvinfo : EIATTR_EXIT_INSTR_OFFSETS
	.align		4
        /*0048*/ 	.byte	0x04, 0x1c
        /*004a*/ 	.short	(.L_15 - .L_14)


	//   ....[0]....
.L_14:
        /*004c*/ 	.word	0x00000040


	//   ....[1]....
        /*0050*/ 	.word	0x000001a0


	//   ....[2]....
        /*0054*/ 	.word	0x00000330


	//   ....[3]....
        /*0058*/ 	.word	0x00000390


	//----- nvinfo : EIATTR_CRS_STACK_SIZE
	.align		4
.L_15:
        /*005c*/ 	.byte	0x04, 0x1e
        /*005e*/ 	.short	(.L_17 - .L_16)
.L_16:
        /*0060*/ 	.word	0x00000000


	//----- nvinfo : EIATTR_CBANK_PARAM_SIZE
	.align		4
.L_17:
        /*0064*/ 	.byte	0x03, 0x19
        /*0066*/ 	.short	0x0014


	//----- nvinfo : EIATTR_PARAM_CBANK
	.align		4
        /*0068*/ 	.byte	0x04, 0x0a
        /*006a*/ 	.short	(.L_19 - .L_18)
	.align		4
.L_18:
        /*006c*/ 	.word	index@(.nv.constant0._Z15movimientoAutosPiS_i)
        /*0070*/ 	.short	0x0380
        /*0072*/ 	.short	0x0014


	//----- nvinfo : EIATTR_SW_WAR
	.align		4
.L_19:
        /*0074*/ 	.byte	0x04, 0x36
        /*0076*/ 	.short	(.L_21 - .L_20)
.L_20:
        /*0078*/ 	.word	0x00000008
.L_21:


//--------------------- .nv.callgraph             --------------------------
	.section	.nv.callgraph,"",@"SHT_CUDA_CALLGRAPH"
	.align	4
	.sectionentsize	8
	.align		4
        /*0000*/ 	.word	0x00000000
	.align		4
        /*0004*/ 	.word	0xffffffff
	.align		4
        /*0008*/ 	.word	0x00000000
	.align		4
        /*000c*/ 	.word	0xfffffffe
	.align		4
        /*0010*/ 	.word	0x00000000
	.align		4
        /*0014*/ 	.word	0xfffffffd
	.align		4
        /*0018*/ 	.word	0x00000000
	.align		4
        /*001c*/ 	.word	0xfffffffc


//--------------------- .text._Z15movimientoAutosPiS_i --------------------------
	.section	.text._Z15movimientoAutosPiS_i,"ax",@progbits
	.align	128
        .global         _Z15movimientoAutosPiS_i
        .type           _Z15movimientoAutosPiS_i,@function
        .size           _Z15movimientoAutosPiS_i,(.L_x_7 - _Z15movimientoAutosPiS_i)
        .other          _Z15movimientoAutosPiS_i,@"STO_CUDA_ENTRY STV_DEFAULT"
_Z15movimientoAutosPiS_i:
.text._Z15movimientoAutosPiS_i:
[----:B------:R-:W-:Y:S01]  /*0000*/  LDC R1, c[0x0][0x37c] ;  /* 0x0000df00ff017b82 */ /* 0x000fe20000000800 */
[----:B------:R-:W0:Y:S01]  /*0010*/  S2R R0, SR_TID.X ;  /* 0x0000000000007919 */ /* 0x000e220000002100 */
[----:B------:R-:W0:Y:S02]  /*0020*/  LDCU UR4, c[0x0][0x390] ;  /* 0x00007200ff0477ac */ /* 0x000e240008000800 */
[----:B0-----:R-:W-:-:S13]  /*0030*/  ISETP.GE.AND P0, PT, R0, UR4, PT ;  /* 0x0000000400007c0c */ /* 0x001fda000bf06270 */
[----:B------:R-:W-:Y:S05]  /*0040*/  @P0 EXIT ;  /* 0x000000000000094d */ /* 0x000fea0003800000 */
[----:B------:R-:W-:Y:S01]  /*0050*/  ISETP.NE.AND P0, PT, R0, RZ, PT ;  /* 0x000000ff0000720c */ /* 0x000fe20003f05270 */
[----:B------:R-:W0:Y:S01]  /*0060*/  LDCU.64 UR4, c[0x0][0x358] ;  /* 0x00006b00ff0477ac */ /* 0x000e220008000a00 */
[----:B------:R-:W-:Y:S11]  /*0070*/  BSSY.RECONVERGENT B0, `(.L_x_0) ;  /* 0x0000014000007945 */ /* 0x000ff60003800200 */
[----:B------:R-:W-:Y:S05]  /*0080*/  @P0 BRA `(.L_x_1) ;  /* 0x00000000000c0947 */ /* 0x000fea0003800000 */
[----:B------:R-:W0:Y:S02]  /*0090*/  LDC.64 R2, c[0x0][0x380] ;  /* 0x0000e000ff027b82 */ /* 0x000e240000000a00 */
[----:B0-----:R0:W5:Y:S01]  /*00a0*/  LDG.E R4, desc[UR4][R2.64] ;  /* 0x0000000402047981 */ /* 0x001162000c1e1900 */
[----:B------:R-:W-:Y:S05]  /*00b0*/  BRA `(.L_x_2) ;  /* 0x00000000003c7947 */ /* 0x000fea0003800000 */
.L_x_1:
[----:B------:R-:W1:Y:S01]  /*00c0*/  LDC.64 R2, c[0x0][0x380] ;  /* 0x0000e000ff027b82 */ /* 0x000e620000000a00 */
[C---:B------:R-:W-:Y:S02]  /*00d0*/  VIADD R7, R0.reuse, 0xffffffff ;  /* 0xffffffff00077836 */ /* 0x040fe40000000000 */
[----:B-1----:R-:W-:-:S04]  /*00e0*/  IMAD.WIDE.U32 R4, R0, 0x4, R2 ;  /* 0x0000000400047825 */ /* 0x002fc800078e0002 */
[----:B------:R-:W-:Y:S02]  /*00f0*/  IMAD.WIDE.U32 R2, R7, 0x4, R2 ;  /* 0x0000000407027825 */ /* 0x000fe400078e0002 */
[----:B0-----:R-:W2:Y:S04]  /*0100*/  LDG.E R4, desc[UR4][R4.64] ;  /* 0x0000000404047981 */ /* 0x001ea8000c1e1900 */
[----:B------:R-:W3:Y:S01]  /*0110*/  LDG.E R2, desc[UR4][R2.64] ;  /* 0x0000000402027981 */ /* 0x000ee2000c1e1900 */
[----:B--2---:R-:W-:-:S04]  /*0120*/  ISETP.NE.AND P0, PT, R4, RZ, PT ;  /* 0x000000ff0400720c */ /* 0x004fc80003f05270 */
[----:B---3--:R-:W-:-:S13]  /*0130*/  ISETP.NE.OR P0, PT, R2, 0x1, P0 ;  /* 0x000000010200780c */ /* 0x008fda0000705670 */
[----:B------:R-:W0:Y:S01]  /*0140*/  @!P0 LDC.64 R8, c[0x0][0x388] ;  /* 0x0000e200ff088b82 */ /* 0x000e220000000a00 */
[----:B------:R-:W-:Y:S02]  /*0150*/  @!P0 IMAD.MOV.U32 R11, RZ, RZ, 0x1 ;  /* 0x00000001ff0b8424 */ /* 0x000fe400078e00ff */
[----:B0-----:R-:W-:-:S04]  /*0160*/  @!P0 IMAD.WIDE.U32 R6, R7, 0x4, R8 ;  /* 0x0000000407068825 */ /* 0x001fc800078e0008 */
[----:B------:R-:W-:Y:S01]  /*0170*/  @!P0 IMAD.WIDE.U32 R8, R0, 0x4, R8 ;  /* 0x0000000400088825 */ /* 0x000fe200078e0008 */
[----:B------:R1:W-:Y:S04]  /*0180*/  @!P0 STG.E desc[UR4][R6.64], RZ ;  /* 0x000000ff06008986 */ /* 0x0003e8000c101904 */
[----:B------:R1:W-:Y:S01]  /*0190*/  @!P0 STG.E desc[UR4][R8.64], R11 ;  /* 0x0000000b08008986 */ /* 0x0003e2000c101904 */
[----:B------:R-:W-:Y:S05]  /*01a0*/  @!P0 EXIT ;  /* 0x000000000000894d */ /* 0x000fea0003800000 */
.L_x_2:
[----:B------:R-:W-:Y:S05]  /*01b0*/  BSYNC.RECONVERGENT B0 ;  /* 0x0000000000007941 */ /* 0x000fea0003800200 */
.L_x_0:
[----:B0-----:R-:W0:Y:S02]  /*01c0*/  LDC.64 R2, c[0x0][0x380] ;  /* 0x0000e000ff027b82 */ /* 0x001e240000000a00 */
[----:B0-----:R-:W-:-:S06]  /*01d0*/  IMAD.WIDE.U32 R2, R0, 0x4, R2 ;  /* 0x0000000400027825 */ /* 0x001fcc00078e0002 */
[----:B------:R-:W2:Y:S01]  /*01e0*/  LDG.E R3, desc[UR4][R2.64+0x4] ;  /* 0x0000040402037981 */ /* 0x000ea2000c1e1900 */
[----:B------:R-:W-:Y:S01]  /*01f0*/  BSSY.RECONVERGENT B0, `(.L_x_3) ;  /* 0x000000f000007945 */ /* 0x000fe20003800200 */
[----:B------:R-:W-:Y:S02]  /*0200*/  HFMA2 R5, -RZ, RZ, 0, 0 ;  /* 0x00000000ff057431 */ /* 0x000fe400000001ff */
[----:B-1----:R-:W-:Y:S01]  /*0210*/  IMAD.MOV.U32 R7, RZ, RZ, RZ ;  /* 0x000000ffff077224 */ /* 0x002fe200078e00ff */
[----:B--2--5:R-:W-:-:S13]  /*0220*/  LOP3.LUT P0, RZ, R4, R3, RZ, 0xfc, !PT ;  /* 0x0000000304ff7212 */ /* 0x024fda000780fcff */
[----:B------:R-:W-:Y:S05]  /*0230*/  @!P0 BRA `(.L_x_4) ;  /* 0x0000000000288947 */ /* 0x000fea0003800000 */
[----:B------:R-:W-:Y:S02]  /*0240*/  ISETP.NE.AND P0, PT, R3, 0x1, PT ;  /* 0x000000010300780c */ /* 0x000fe40003f05270 */
[----:B------:R-:W-:Y:S02]  /*0250*/  ISETP.EQ.AND P1, PT, R4, RZ, PT ;  /* 0x000000ff0400720c */ /* 0x000fe40003f22270 */
[----:B------:R-:W-:-:S11]  /*0260*/  MOV R5, 0x1 ;  /* 0x0000000100057802 */ /* 0x000fd60000000f00 */
[----:B------:R-:W-:Y:S05]  /*0270*/  @!P0 BRA P1, `(.L_x_4) ;  /* 0x0000000000188947 */ /* 0x000fea0000800000 */
[----:B------:R-:W-:Y:S02]  /*0280*/  ISETP.NE.AND P1, PT, R3, RZ, PT ;  /* 0x000000ff0300720c */ /* 0x000fe40003f25270 */
[----:B------:R-:W-:-:S13]  /*0290*/  ISETP.EQ.AND P2, PT, R4, 0x1, PT ;  /* 0x000000010400780c */ /* 0x000fda0003f42270 */
[----:B------:R-:W-:Y:S05]  /*02a0*/  @!P1 BRA P2, `(.L_x_5) ;  /* 0x0000000000249947 */ /* 0x000fea0001000000 */
[----:B------:R-:W-:-:S04]  /*02b0*/  ISETP.EQ.AND P0, PT, R4, 0x1, !P0 ;  /* 0x000000010400780c */ /* 0x000fc80004702270 */
[----:B------:R-:W-:-:S05]  /*02c0*/  SEL R5, RZ, 0x1, !P0 ;  /* 0x00000001ff057807 */ /* 0x000fca0004000000 */
[----:B------:R-:W-:-:S07]  /*02d0*/  IMAD.MOV.U32 R7, RZ, RZ, R5 ;  /* 0x000000ffff077224 */ /* 0x000fce00078e0005 */
.L_x_4:
[----:B------:R-:W-:Y:S05]  /*02e0*/  BSYNC.RECONVERGENT B0 ;  /* 0x0000000000007941 */ /* 0x000fea0003800200 */
.L_x_3:
[----:B------:R-:W0:Y:S02]  /*02f0*/  LDC.64 R2, c[0x0][0x388] ;  /* 0x0000e200ff027b82 */ /* 0x000e240000000a00 */
[----:B0-----:R-:W-:-:S05]  /*0300*/  IMAD.WIDE.U32 R2, R0, 0x4, R2 ;  /* 0x0000000400027825 */ /* 0x001fca00078e0002 */
[----:B------:R-:W-:Y:S04]  /*0310*/  STG.E desc[UR4][R2.64], R7 ;  /* 0x0000000702007986 */ /* 0x000fe8000c101904 */
[----:B------:R-:W-:Y:S01]  /*0320*/  STG.E desc[UR4][R2.64+0x4], R5 ;  /* 0x0000040502007986 */ /* 0x000fe2000c101904 */
[----:B------:R-:W-:Y:S05]  /*0330*/  EXIT ;  /* 0x000000000000794d */ /* 0x000fea0003800000 */
.L_x_5:
[----:B------:R-:W0:Y:S01]  /*0340*/  LDC.64 R2, c[0x0][0x388] ;  /* 0x0000e200ff027b82 */ /* 0x000e220000000a00 */
[----:B------:R-:W-:Y:S01]  /*0350*/  MOV R5, 0x1 ;  /* 0x0000000100057802 */ /* 0x000fe20000000f00 */
[----:B0-----:R-:W-:-:S05]  /*0360*/  IMAD.WIDE.U32 R2, R0, 0x4, R2 ;  /* 0x0000000400027825 */ /* 0x001fca00078e0002 */
[----:B------:R-:W-:Y:S04]  /*0370*/  STG.E desc[UR4][R2.64+0x4], R5 ;  /* 0x0000040502007986 */ /* 0x000fe8000c101904 */
[----:B------:R-:W-:Y:S01]  /*0380*/  STG.E desc[UR4][R2.64], RZ ;  /* 0x000000ff02007986 */ /* 0x000fe2000c101904 */
[----:B------:R-:W-:Y:S05]  /*0390*/  EXIT ;  /* 0x000000000000794d */ /* 0x000fea0003800000 */
.L_x_6:
[----:B------:R-:W-:-:S00]  /*03a0*/  BRA `(.L_x_6) ;  /* 0xfffffffc00fc7947 */ /* 0x000fc0000383ffff */
[----:B------:R-:W-:-:S00]  /*03b0*/  NOP ;  /* 0x0000000000007918 */ /* 0x000fc00000000000 */
        /* <DEDUP_REMOVED lines=12> */
.L_x_7:


//--------------------- .nv.shared.reserved.0     --------------------------
	.section	.nv.shared.reserved.0,"aw",@nobits
	.weak		__nv_reservedSMEM_offset_0_alias
	.size		__nv_reservedSMEM_offset_0_alias, 0, 64
	.other		__nv_reservedSMEM_offset_0_alias,@"STO_CUDA_RESERVED_SHARED STV_DEFAULT"
__nv_reservedSMEM_offset_0_alias:
	.zero		0
	.zero		64


//--------------------- .nv.constant0._Z15movimientoAutosPiS_i --------------------------
	.section	.nv.constant0._Z15movimientoAutosPiS_i,"a",@progbits
	.sectionflags	@""
	.align	4
.nv.constant0._Z15movimientoAutosPiS_i:
	.zero		916


//--------------------- SYMBOLS --------------------------

	.type		.nv.reservedSmem.offset0,@object
	.size		.nv.reservedSmem.offset0,0x4
